//
// Generated by NVIDIA NVVM Compiler
//
// Compiler Build ID: CL-36424714
// Cuda compilation tools, release 13.0, V13.0.88
// Based on NVVM 20.0.0
//

.version 9.0
.target sm_100
.address_size 64

	// .globl	_Z6mandelP3rgb

.visible .entry _Z6mandelP3rgb(
	.param .u64 .ptr .align 1 _Z6mandelP3rgb_param_0
)
{
	.reg .pred 	%p<7>;
	.reg .b32 	%r<28>;
	.reg .b64 	%rd<5>;
	.reg .b64 	%fd<50>;

	ld.param.u64 	%rd1, [_Z6mandelP3rgb_param_0];
	mov.u32 	%r8, %tid.x;
	mov.u32 	%r9, %ntid.x;
	mov.u32 	%r10, %ctaid.x;
	mad.lo.s32 	%r1, %r9, %r10, %r8;
	setp.gt.s32 	%p1, %r1, 2073599;
	@%p1 bra 	$L__BB0_11;
	cvt.rn.f64.s32 	%fd21, %r1;
	div.rn.f64 	%fd22, %fd21, 0d4090E00000000000;
	mul.hi.s32 	%r12, %r1, -222702007;
	add.s32 	%r13, %r12, %r1;
	shr.u32 	%r14, %r13, 31;
	shr.s32 	%r15, %r13, 10;
	add.s32 	%r16, %r15, %r14;
	mul.lo.s32 	%r17, %r16, 1080;
	sub.s32 	%r18, %r1, %r17;
	cvt.rn.f64.s32 	%fd23, %r18;
	add.f64 	%fd24, %fd23, %fd23;
	div.rn.f64 	%fd25, %fd24, 0d4090DC0000000000;
	add.f64 	%fd1, %fd25, 0dBFF0000000000000;
	mul.f64 	%fd26, %fd22, 0d4008000000000000;
	div.rn.f64 	%fd27, %fd26, 0d409DFC0000000000;
	add.f64 	%fd2, %fd27, 0dC000000000000000;
	mov.b32 	%r2, 0;
	mov.f64 	%fd48, %fd2;
	mov.f64 	%fd49, %fd1;
$L__BB0_2:
	mul.f64 	%fd5, %fd48, %fd48;
	mul.f64 	%fd6, %fd49, %fd49;
	add.f64 	%fd28, %fd6, %fd5;
	sqrt.rn.f64 	%fd29, %fd28;
	setp.gt.f64 	%p2, %fd29, 0d4000000000000000;
	mov.u32 	%r27, %r2;
	@%p2 bra 	$L__BB0_10;
	sub.f64 	%fd30, %fd5, %fd6;
	mul.f64 	%fd31, %fd49, %fd48;
	fma.rn.f64 	%fd32, %fd49, %fd48, %fd31;
	add.f64 	%fd7, %fd2, %fd30;
	add.f64 	%fd8, %fd1, %fd32;
	mul.f64 	%fd9, %fd7, %fd7;
	mul.f64 	%fd10, %fd8, %fd8;
	add.f64 	%fd33, %fd10, %fd9;
	sqrt.rn.f64 	%fd34, %fd33;
	setp.gt.f64 	%p3, %fd34, 0d4000000000000000;
	@%p3 bra 	$L__BB0_9;
	sub.f64 	%fd35, %fd9, %fd10;
	mul.f64 	%fd36, %fd8, %fd7;
	fma.rn.f64 	%fd37, %fd8, %fd7, %fd36;
	add.f64 	%fd11, %fd2, %fd35;
	add.f64 	%fd12, %fd1, %fd37;
	mul.f64 	%fd13, %fd11, %fd11;
	mul.f64 	%fd14, %fd12, %fd12;
	add.f64 	%fd38, %fd14, %fd13;
	sqrt.rn.f64 	%fd39, %fd38;
	setp.gt.f64 	%p4, %fd39, 0d4000000000000000;
	@%p4 bra 	$L__BB0_8;
	sub.f64 	%fd40, %fd13, %fd14;
	mul.f64 	%fd41, %fd12, %fd11;
	fma.rn.f64 	%fd42, %fd12, %fd11, %fd41;
	add.f64 	%fd15, %fd2, %fd40;
	add.f64 	%fd16, %fd1, %fd42;
	add.s32 	%r3, %r2, 3;
	setp.eq.s32 	%p5, %r3, 255;
	mov.b32 	%r27, 255;
	@%p5 bra 	$L__BB0_10;
	mul.f64 	%fd17, %fd15, %fd15;
	mul.f64 	%fd18, %fd16, %fd16;
	add.f64 	%fd43, %fd18, %fd17;
	sqrt.rn.f64 	%fd44, %fd43;
	setp.gt.f64 	%p6, %fd44, 0d4000000000000000;
	mov.u32 	%r27, %r3;
	@%p6 bra 	$L__BB0_10;
	sub.f64 	%fd45, %fd17, %fd18;
	mul.f64 	%fd46, %fd16, %fd15;
	fma.rn.f64 	%fd47, %fd16, %fd15, %fd46;
	add.f64 	%fd48, %fd2, %fd45;
	add.f64 	%fd49, %fd1, %fd47;
	add.s32 	%r2, %r2, 4;
	bra.uni 	$L__BB0_2;
$L__BB0_8:
	add.s32 	%r27, %r2, 2;
	bra.uni 	$L__BB0_10;
$L__BB0_9:
	add.s32 	%r27, %r2, 1;
$L__BB0_10:
	shl.b32 	%r20, %r27, 6;
	and.b32  	%r21, %r20, 192;
	cvta.to.global.u64 	%rd2, %rd1;
	mul.wide.s32 	%rd3, %r1, 12;
	add.s64 	%rd4, %rd2, %rd3;
	st.global.u32 	[%rd4], %r21;
	shl.b32 	%r22, %r27, 5;
	and.b32  	%r23, %r22, 224;
	st.global.u32 	[%rd4+4], %r23;
	shl.b32 	%r24, %r27, 4;
	and.b32  	%r25, %r24, 240;
	st.global.u32 	[%rd4+8], %r25;
$L__BB0_11:
	ret;

}


// ===== COMPILED SASS (sm_100) =====

	.target	sm_100

	.elftype	@"ET_EXEC"


//--------------------- .note.nv.tkinfo           --------------------------
	.section	.note.nv.tkinfo,"",@"SHT_NOTE"
	.sectionflags	@"SHF_NOTE_NV_TKINFO"
	.tkinfo
        /*0018*/ 	.word	0x00000002
        /*0030*/ 	.string	""
        /*0030*/ 	.string	"ptxas"
        /*0030*/ 	.string	"Cuda compilation tools, release 13.0, V13.0.88"
        /*0030*/ 	.string	"Build cuda_13.0.r13.0/compiler.36424714_0"
        /*0030*/ 	.string	"-arch sm_100 -m 64 "



//--------------------- .note.nv.cuinfo           --------------------------
	.section	.note.nv.cuinfo,"",@"SHT_NOTE"
	.sectionflags	@"SHF_NOTE_NV_CUINFO"
        /*0018*/ 	.short	0x0002
        /*001a*/ 	.short	0x0064
        /*001c*/ 	.short	0x0082
	.zero		2


//--------------------- .nv.info                  --------------------------
	.section	.nv.info,"",@"SHT_CUDA_INFO"
	.align	4


	//----- nvinfo : EIATTR_REGCOUNT
	.align		4
        /*0000*/ 	.byte	0x04, 0x2f
        /*0002*/ 	.short	(.L_1 - .L_0)
	.align		4
.L_0:
        /*0004*/ 	.word	index@(_Z6mandelP3rgb)
        /*0008*/ 	.word	0x00000022


	//----- nvinfo : EIATTR_FRAME_SIZE
	.align		4
.L_1:
        /*000c*/ 	.byte	0x04, 0x11
        /*000e*/ 	.short	(.L_3 - .L_2)
	.align		4
.L_2:
        /*0010*/ 	.word	index@($__internal_1_$__cuda_sm20_dsqrt_rn_f64_mediumpath_v1)
        /*0014*/ 	.word	0x00000000


	//----- nvinfo : EIATTR_FRAME_SIZE
	.align		4
.L_3:
        /*0018*/ 	.byte	0x04, 0x11
        /*001a*/ 	.short	(.L_5 - .L_4)
	.align		4
.L_4:
        /*001c*/ 	.word	index@($__internal_0_$__cuda_sm20_div_rn_f64_full)
        /*0020*/ 	.word	0x00000000


	//----- nvinfo : EIATTR_FRAME_SIZE
	.align		4
.L_5:
        /*0024*/ 	.byte	0x04, 0x11
        /*0026*/ 	.short	(.L_7 - .L_6)
	.align		4
.L_6:
        /*0028*/ 	.word	index@(_Z6mandelP3rgb)
        /*002c*/ 	.word	0x00000000


	//----- nvinfo : EIATTR_MIN_STACK_SIZE
	.align		4
.L_7:
        /*0030*/ 	.byte	0x04, 0x12
        /*0032*/ 	.short	(.L_9 - .L_8)
	.align		4
.L_8:
        /*0034*/ 	.word	index@(_Z6mandelP3rgb)
        /*0038*/ 	.word	0x00000000
.L_9:


//--------------------- .nv.compat                --------------------------
	.section	.nv.compat,"",@"SHT_CUDA_COMPAT_INFO"
	.align	4
        /*0000*/ 	.byte	0x02, 0x09, 0x00, 0x00, 0x02, 0x02, 0x01, 0x00, 0x02, 0x05, 0x05, 0x00, 0x03, 0x07, 0x01, 0x01
        /*0010*/ 	.byte	0x02, 0x03, 0x00, 0x00, 0x02, 0x06, 0x01, 0x00, 0x04, 0x0b, 0x08, 0x00, 0x01, 0x00, 0x00, 0x00
        /*0020*/ 	.byte	0x00, 0x00, 0x00, 0x00


//--------------------- .nv.info._Z6mandelP3rgb   --------------------------
	.section	.nv.info._Z6mandelP3rgb,"",@"SHT_CUDA_INFO"
	.sectionflags	@""
	.align	4


	//----- nvinfo : EIATTR_CUDA_API_VERSION
	.align		4
        /*0000*/ 	.byte	0x04, 0x37
        /*0002*/ 	.short	(.L_11 - .L_10)
.L_10:
        /*0004*/ 	.word	0x00000082


	//----- nvinfo : EIATTR_KPARAM_INFO
	.align		4
.L_11:
        /*0008*/ 	.byte	0x04, 0x17
        /*000a*/ 	.short	(.L_13 - .L_12)
.L_12:
        /*000c*/ 	.word	0x00000000
        /*0010*/ 	.short	0x0000
        /*0012*/ 	.short	0x0000
        /*0014*/ 	.byte	0x00, 0xf5, 0x21, 0x00


	//----- nvinfo : EIATTR_SPARSE_MMA_MASK
	.align		4
.L_13:
        /*0018*/ 	.byte	0x03, 0x50
        /*001a*/ 	.short	0x0000


	//----- nvinfo : EIATTR_MAXREG_COUNT
	.align		4
        /*001c*/ 	.byte	0x03, 0x1b
        /*001e*/ 	.short	0x00ff


	//----- nvinfo : EIATTR_MERCURY_ISA_VERSION
	.align		4
        /*0020*/ 	.byte	0x03, 0x5f
        /*0022*/ 	.short	0x0101


	//----- nvinfo : EIATTR_VRC_CTA_INIT_COUNT
	.align		4
        /*0024*/ 	.byte	0x02, 0x4a
	.zero		1
	.zero		1


	//----- nvinfo : EIATTR_EXIT_INSTR_OFFSETS
	.align		4
        /*0028*/ 	.byte	0x04, 0x1c
        /*002a*/ 	.short	(.L_15 - .L_14)


	//   ....[0]....
.L_14:
        /*002c*/ 	.word	0x00000060


	//   ....[1]....
        /*0030*/ 	.word	0x00001000


	//----- nvinfo : EIATTR_CRS_STACK_SIZE
	.align		4
.L_15:
        /*0034*/ 	.byte	0x04, 0x1e
        /*0036*/ 	.short	(.L_17 - .L_16)
.L_16:
        /*0038*/ 	.word	0x00000000


	//----- nvinfo : EIATTR_CBANK_PARAM_SIZE
	.align		4
.L_17:
        /*003c*/ 	.byte	0x03, 0x19
        /*003e*/ 	.short	0x0008


	//----- nvinfo : EIATTR_PARAM_CBANK
	.align		4
        /*0040*/ 	.byte	0x04, 0x0a
        /*0042*/ 	.short	(.L_19 - .L_18)
	.align		4
.L_18:
        /*0044*/ 	.word	index@(.nv.constant0._Z6mandelP3rgb)
        /*0048*/ 	.short	0x0380
        /*004a*/ 	.short	0x0008


	//----- nvinfo : EIATTR_SW_WAR
	.align		4
.L_19:
        /*004c*/ 	.byte	0x04, 0x36
        /*004e*/ 	.short	(.L_21 - .L_20)
.L_20:
        /*0050*/ 	.word	0x00000008
.L_21:


//--------------------- .nv.callgraph             --------------------------
	.section	.nv.callgraph,"",@"SHT_CUDA_CALLGRAPH"
	.align	4
	.sectionentsize	8
	.align		4
        /*0000*/ 	.word	0x00000000
	.align		4
        /*0004*/ 	.word	0xffffffff
	.align		4
        /*0008*/ 	.word	0x00000000
	.align		4
        /*000c*/ 	.word	0xfffffffe
	.align		4
        /*0010*/ 	.word	0x00000000
	.align		4
        /*0014*/ 	.word	0xfffffffd
	.align		4
        /*0018*/ 	.word	0x00000000
	.align		4
        /*001c*/ 	.word	0xfffffffc


//--------------------- .text._Z6mandelP3rgb      --------------------------
	.section	.text._Z6mandelP3rgb,"ax",@progbits
	.align	128
        .global         _Z6mandelP3rgb
        .type           _Z6mandelP3rgb,@function
        .size           _Z6mandelP3rgb,(.L_x_30 - _Z6mandelP3rgb)
        .other          _Z6mandelP3rgb,@"STO_CUDA_ENTRY STV_DEFAULT"
_Z6mandelP3rgb:
.text._Z6mandelP3rgb:
[----:B------:R-:W-:Y:S01]  /*0000*/  LDC R1, c[0x0][0x37c] ;  /* 0x0000df00ff017b82 */ /* 0x000fe20000000800 */
[----:B------:R-:W0:Y:S01]  /*0010*/  S2R R14, SR_TID.X ;  /* 0x00000000000e7919 */ /* 0x000e220000002100 */
[----:B------:R-:W0:Y:S01]  /*0020*/  LDCU UR4, c[0x0][0x360] ;  /* 0x00006c00ff0477ac */ /* 0x000e220008000800 */
[----:B------:R-:W0:Y:S02]  /*0030*/  S2R R15, SR_CTAID.X ;  /* 0x00000000000f7919 */ /* 0x000e240000002500 */
[----:B0-----:R-:W-:-:S05]  /*0040*/  IMAD R15, R15, UR4, R14 ;  /* 0x000000040f0f7c24 */ /* 0x001fca000f8e020e */
[----:B------:R-:W-:-:S13]  /*0050*/  ISETP.GT.AND P0, PT, R15, 0x1fa3ff, PT ;  /* 0x001fa3ff0f00780c */ /* 0x000fda0003f04270 */
[----:B------:R-:W-:Y:S05]  /*0060*/  @P0 EXIT ;  /* 0x000000000000094d */ /* 0x000fea0003800000 */
[----:B------:R-:W0:Y:S01]  /*0070*/  MUFU.RCP64H R3, 1080 ;  /* 0x4090e00000037908 */ /* 0x000e220000001800 */
[----:B------:R-:W-:Y:S01]  /*0080*/  IMAD.MOV.U32 R6, RZ, RZ, 0x0 ;  /* 0x00000000ff067424 */ /* 0x000fe200078e00ff */
[----:B------:R-:W-:Y:S01]  /*0090*/  UMOV UR4, URZ ;  /* 0x000000ff00047c82 */ /* 0x000fe20008000000 */
[----:B------:R-:W-:Y:S01]  /*00a0*/  IMAD.MOV.U32 R7, RZ, RZ, 0x4090e000 ;  /* 0x4090e000ff077424 */ /* 0x000fe200078e00ff */
[----:B------:R-:W-:Y:S01]  /*00b0*/  BSSY.RECONVERGENT B0, `(.L_x_0) ;  /* 0x0000016000007945 */ /* 0x000fe20003800200 */
[----:B------:R-:W-:-:S06]  /*00c0*/  IMAD.MOV.U32 R2, RZ, RZ, 0x1 ;  /* 0x00000001ff027424 */ /* 0x000fcc00078e00ff */
[----:B0-----:R-:W-:-:S08]  /*00d0*/  DFMA R4, R2, -R6, 1 ;  /* 0x3ff000000204742b */ /* 0x001fd00000000806 */
[----:B------:R-:W-:-:S08]  /*00e0*/  DFMA R4, R4, R4, R4 ;  /* 0x000000040404722b */ /* 0x000fd00000000004 */
[----:B------:R-:W-:Y:S02]  /*00f0*/  DFMA R2, R2, R4, R2 ;  /* 0x000000040202722b */ /* 0x000fe40000000002 */
[----:B------:R-:W0:Y:S06]  /*0100*/  I2F.F64 R4, R15 ;  /* 0x0000000f00047312 */ /* 0x000e2c0000201c00 */
[----:B------:R-:W-:-:S08]  /*0110*/  DFMA R6, R2, -R6, 1 ;  /* 0x3ff000000206742b */ /* 0x000fd00000000806 */
[----:B------:R-:W-:Y:S01]  /*0120*/  DFMA R2, R2, R6, R2 ;  /* 0x000000060202722b */ /* 0x000fe20000000002 */
[----:B0-----:R-:W-:-:S07]  /*0130*/  FSETP.GEU.AND P1, PT, |R5|, 6.5827683646048100446e-37, PT ;  /* 0x036000000500780b */ /* 0x001fce0003f2e200 */
[----:B------:R-:W-:-:S08]  /*0140*/  DMUL R6, R4, R2 ;  /* 0x0000000204067228 */ /* 0x000fd00000000000 */
[----:B------:R-:W-:-:S08]  /*0150*/  DFMA R8, R6, -1080, R4 ;  /* 0xc090e0000608782b */ /* 0x000fd00000000004 */
[----:B------:R-:W-:-:S10]  /*0160*/  DFMA R2, R2, R8, R6 ;  /* 0x000000080202722b */ /* 0x000fd40000000006 */
[----:B------:R-:W-:-:S05]  /*0170*/  FFMA R0, RZ, 4.52734375, R3 ;  /* 0x4090e000ff007823 */ /* 0x000fca0000000003 */
[----:B------:R-:W-:-:S13]  /*0180*/  FSETP.GT.AND P0, PT, |R0|, 1.469367938527859385e-39, PT ;  /* 0x001000000000780b */ /* 0x000fda0003f04200 */
[----:B------:R-:W-:Y:S05]  /*0190*/  @P0 BRA P1, `(.L_x_1) ;  /* 0x00000000001c0947 */ /* 0x000fea0000800000 */
[----:B------:R-:W-:Y:S01]  /*01a0*/  MOV R9, R5 ;  /* 0x0000000500097202 */ /* 0x000fe20000000f00 */
[----:B------:R-:W-:Y:S01]  /*01b0*/  IMAD.MOV.U32 R8, RZ, RZ, R4 ;  /* 0x000000ffff087224 */ /* 0x000fe200078e0004 */
[----:B------:R-:W-:Y:S01]  /*01c0*/  MOV R0, 0x1f0 ;  /* 0x000001f000007802 */ /* 0x000fe20000000f00 */
[----:B------:R-:W-:-:S07]  /*01d0*/  IMAD.MOV.U32 R5, RZ, RZ, 0x4090e000 ;  /* 0x4090e000ff057424 */ /* 0x000fce00078e00ff */
[----:B------:R-:W-:Y:S05]  /*01e0*/  CALL.REL.NOINC `($__internal_0_$__cuda_sm20_div_rn_f64_full) ;  /* 0x0000000c00887944 */ /* 0x000fea0003c00000 */
[----:B------:R-:W-:Y:S02]  /*01f0*/  IMAD.MOV.U32 R2, RZ, RZ, R10 ;  /* 0x000000ffff027224 */ /* 0x000fe400078e000a */
[----:B------:R-:W-:-:S07]  /*0200*/  IMAD.MOV.U32 R3, RZ, RZ, R11 ;  /* 0x000000ffff037224 */ /* 0x000fce00078e000b */
.L_x_1:
[----:B------:R-:W-:Y:S05]  /*0210*/  BSYNC.RECONVERGENT B0 ;  /* 0x0000000000007941 */ /* 0x000fea0003800200 */
.L_x_0:
[----:B------:R-:W0:Y:S01]  /*0220*/  MUFU.RCP64H R5, 1079 ;  /* 0x4090dc0000057908 */ /* 0x000e220000001800 */
[----:B------:R-:W-:Y:S02]  /*0230*/  HFMA2 R9, -RZ, RZ, 2.28125, -256 ;  /* 0x4090dc00ff097431 */ /* 0x000fe400000001ff */
[----:B------:R-:W-:Y:S01]  /*0240*/  IMAD.MOV.U32 R8, RZ, RZ, 0x0 ;  /* 0x00000000ff087424 */ /* 0x000fe200078e00ff */
[----:B------:R-:W-:Y:S01]  /*0250*/  BSSY.RECONVERGENT B0, `(.L_x_2) ;  /* 0x000001c000007945 */ /* 0x000fe20003800200 */
[----:B------:R-:W-:Y:S02]  /*0260*/  IMAD.MOV.U32 R4, RZ, RZ, 0x1 ;  /* 0x00000001ff047424 */ /* 0x000fe400078e00ff */
[----:B------:R-:W-:-:S04]  /*0270*/  IMAD.MOV.U32 R14, RZ, RZ, RZ ;  /* 0x000000ffff0e7224 */ /* 0x000fc800078e00ff */
[----:B------:R-:W-:-:S05]  /*0280*/  IMAD.HI R0, R15, -0xd4629b7, R14 ;  /* 0xf2b9d6490f007827 */ /* 0x000fca00078e020e */
[----:B------:R-:W-:Y:S01]  /*0290*/  SHF.R.U32.HI R11, RZ, 0x1f, R0 ;  /* 0x0000001fff0b7819 */ /* 0x000fe20000011600 */
[----:B0-----:R-:W-:-:S03]  /*02a0*/  DFMA R6, R4, -R8, 1 ;  /* 0x3ff000000406742b */ /* 0x001fc60000000808 */
[----:B------:R-:W-:-:S05]  /*02b0*/  LEA.HI.SX32 R11, R0, R11, 0x16 ;  /* 0x0000000b000b7211 */ /* 0x000fca00078fb2ff */
[----:B------:R-:W-:Y:S01]  /*02c0*/  IMAD R11, R11, -0x438, R15 ;  /* 0xfffffbc80b0b7824 */ /* 0x000fe200078e020f */
[----:B------:R-:W-:-:S08]  /*02d0*/  DFMA R6, R6, R6, R6 ;  /* 0x000000060606722b */ /* 0x000fd00000000006 */
[----:B------:R-:W-:Y:S01]  /*02e0*/  DFMA R6, R4, R6, R4 ;  /* 0x000000060406722b */ /* 0x000fe20000000004 */
[----:B------:R-:W0:Y:S07]  /*02f0*/  I2F.F64 R4, R11 ;  /* 0x0000000b00047312 */ /* 0x000e2e0000201c00 */
[----:B------:R-:W-:-:S08]  /*0300*/  DFMA R8, R6, -R8, 1 ;  /* 0x3ff000000608742b */ /* 0x000fd00000000808 */
[----:B------:R-:W-:Y:S02]  /*0310*/  DFMA R8, R6, R8, R6 ;  /* 0x000000080608722b */ /* 0x000fe40000000006 */
[----:B0-----:R-:W-:-:S08]  /*0320*/  DADD R4, R4, R4 ;  /* 0x0000000004047229 */ /* 0x001fd00000000004 */
[----:B------:R-:W-:Y:S02]  /*0330*/  DMUL R12, R4, R8 ;  /* 0x00000008040c7228 */ /* 0x000fe40000000000 */
[----:B------:R-:W-:-:S06]  /*0340*/  FSETP.GEU.AND P1, PT, |R5|, 6.5827683646048100446e-37, PT ;  /* 0x036000000500780b */ /* 0x000fcc0003f2e200 */
[----:B------:R-:W-:-:S08]  /*0350*/  DFMA R6, R12, -1079, R4 ;  /* 0xc090dc000c06782b */ /* 0x000fd00000000004 */
[----:B------:R-:W-:-:S10]  /*0360*/  DFMA R12, R8, R6, R12 ;  /* 0x00000006080c722b */ /* 0x000fd4000000000c */
[----:B------:R-:W-:-:S05]  /*0370*/  FFMA R0, RZ, 4.52685546875, R13 ;  /* 0x4090dc00ff007823 */ /* 0x000fca000000000d */
[----:B------:R-:W-:-:S13]  /*0380*/  FSETP.GT.AND P0, PT, |R0|, 1.469367938527859385e-39, PT ;  /* 0x001000000000780b */ /* 0x000fda0003f04200 */
[----:B------:R-:W-:Y:S05]  /*0390*/  @P0 BRA P1, `(.L_x_3) ;  /* 0x00000000001c0947 */ /* 0x000fea0000800000 */
[----:B------:R-:W-:Y:S01]  /*03a0*/  IMAD.MOV.U32 R9, RZ, RZ, R5 ;  /* 0x000000ffff097224 */ /* 0x000fe200078e0005 */
[----:B------:R-:W-:Y:S01]  /*03b0*/  MOV R5, 0x4090dc00 ;  /* 0x4090dc0000057802 */ /* 0x000fe20000000f00 */
[----:B------:R-:W-:Y:S01]  /*03c0*/  IMAD.MOV.U32 R8, RZ, RZ, R4 ;  /* 0x000000ffff087224 */ /* 0x000fe200078e0004 */
[----:B------:R-:W-:-:S07]  /*03d0*/  MOV R0, 0x3f0 ;  /* 0x000003f000007802 */ /* 0x000fce0000000f00 */
[----:B------:R-:W-:Y:S05]  /*03e0*/  CALL.REL.NOINC `($__internal_0_$__cuda_sm20_div_rn_f64_full) ;  /* 0x0000000c00087944 */ /* 0x000fea0003c00000 */
[----:B------:R-:W-:Y:S02]  /*03f0*/  IMAD.MOV.U32 R12, RZ, RZ, R10 ;  /* 0x000000ffff0c7224 */ /* 0x000fe400078e000a */
[----:B------:R-:W-:-:S07]  /*0400*/  IMAD.MOV.U32 R13, RZ, RZ, R11 ;  /* 0x000000ffff0d7224 */ /* 0x000fce00078e000b */
.L_x_3:
[----:B------:R-:W-:Y:S05]  /*0410*/  BSYNC.RECONVERGENT B0 ;  /* 0x0000000000007941 */ /* 0x000fea0003800200 */
.L_x_2:
[----:B------:R-:W0:Y:S01]  /*0420*/  MUFU.RCP64H R5, 1919 ;  /* 0x409dfc0000057908 */ /* 0x000e220000001800 */
[----:B------:R-:W-:Y:S01]  /*0430*/  IMAD.MOV.U32 R8, RZ, RZ, 0x0 ;  /* 0x00000000ff087424 */ /* 0x000fe200078e00ff */
[----:B------:R-:W-:Y:S01]  /*0440*/  MOV R4, 0x1 ;  /* 0x0000000100047802 */ /* 0x000fe20000000f00 */
[----:B------:R-:W-:Y:S01]  /*0450*/  IMAD.MOV.U32 R9, RZ, RZ, 0x409dfc00 ;  /* 0x409dfc00ff097424 */ /* 0x000fe200078e00ff */
[----:B------:R-:W-:Y:S01]  /*0460*/  BSSY.RECONVERGENT B0, `(.L_x_4) ;  /* 0x0000012000007945 */ /* 0x000fe20003800200 */
[----:B------:R-:W-:-:S04]  /*0470*/  DADD R12, R12, -1 ;  /* 0xbff000000c0c7429 */ /* 0x000fc80000000000 */
[----:B0-----:R-:W-:-:S08]  /*0480*/  DFMA R6, R4, -R8, 1 ;  /* 0x3ff000000406742b */ /* 0x001fd00000000808 */
[----:B------:R-:W-:-:S08]  /*0490*/  DFMA R6, R6, R6, R6 ;  /* 0x000000060606722b */ /* 0x000fd00000000006 */
[----:B------:R-:W-:-:S08]  /*04a0*/  DFMA R6, R4, R6, R4 ;  /* 0x000000060406722b */ /* 0x000fd00000000004 */
[----:B------:R-:W-:Y:S02]  /*04b0*/  DFMA R4, R6, -R8, 1 ;  /* 0x3ff000000604742b */ /* 0x000fe40000000808 */
[----:B------:R-:W-:-:S06]  /*04c0*/  DMUL R8, R2, 3 ;  /* 0x4008000002087828 */ /* 0x000fcc0000000000 */
[----:B------:R-:W-:-:S04]  /*04d0*/  DFMA R4, R6, R4, R6 ;  /* 0x000000040604722b */ /* 0x000fc80000000006 */
[----:B------:R-:W-:-:S04]  /*04e0*/  FSETP.GEU.AND P1, PT, |R9|, 6.5827683646048100446e-37, PT ;  /* 0x036000000900780b */ /* 0x000fc80003f2e200 */
[----:B------:R-:W-:-:S08]  /*04f0*/  DMUL R10, R8, R4 ;  /* 0x00000004080a7228 */ /* 0x000fd00000000000 */
[----:B------:R-:W-:-:S08]  /*0500*/  DFMA R2, R10, -1919, R8 ;  /* 0xc09dfc000a02782b */ /* 0x000fd00000000008 */
[----:B------:R-:W-:-:S10]  /*0510*/  DFMA R10, R4, R2, R10 ;  /* 0x00000002040a722b */ /* 0x000fd4000000000a */
[----:B------:R-:W-:-:S05]  /*0520*/  FFMA R0, RZ, 4.93701171875, R11 ;  /* 0x409dfc00ff007823 */ /* 0x000fca000000000b */
[----:B------:R-:W-:-:S13]  /*0530*/  FSETP.GT.AND P0, PT, |R0|, 1.469367938527859385e-39, PT ;  /* 0x001000000000780b */ /* 0x000fda0003f04200 */
[----:B------:R-:W-:Y:S05]  /*0540*/  @P0 BRA P1, `(.L_x_5) ;  /* 0x00000000000c0947 */ /* 0x000fea0000800000 */
[----:B------:R-:W-:Y:S01]  /*0550*/  IMAD.MOV.U32 R5, RZ, RZ, 0x409dfc00 ;  /* 0x409dfc00ff057424 */ /* 0x000fe200078e00ff */
[----:B------:R-:W-:-:S07]  /*0560*/  MOV R0, 0x580 ;  /* 0x0000058000007802 */ /* 0x000fce0000000f00 */
[----:B------:R-:W-:Y:S05]  /*0570*/  CALL.REL.NOINC `($__internal_0_$__cuda_sm20_div_rn_f64_full) ;  /* 0x0000000800a47944 */ /* 0x000fea0003c00000 */
.L_x_5:
[----:B------:R-:W-:Y:S05]  /*0580*/  BSYNC.RECONVERGENT B0 ;  /* 0x0000000000007941 */ /* 0x000fea0003800200 */
.L_x_4:
[----:B------:R-:W-:Y:S01]  /*0590*/  DADD R10, R10, -2 ;  /* 0xc00000000a0a7429 */ /* 0x000fe20000000000 */
[----:B------:R-:W-:Y:S01]  /*05a0*/  BSSY.RECONVERGENT B0, `(.L_x_6) ;  /* 0x000009a000007945 */ /* 0x000fe20003800200 */
[----:B------:R-:W-:Y:S01]  /*05b0*/  IMAD.MOV.U32 R0, RZ, RZ, RZ ;  /* 0x000000ffff007224 */ /* 0x000fe200078e00ff */
[----:B------:R-:W0:Y:S01]  /*05c0*/  LDCU.64 UR4, c[0x0][0x358] ;  /* 0x00006b00ff0477ac */ /* 0x000e220008000a00 */
[----:B------:R-:W-:Y:S02]  /*05d0*/  IMAD.MOV.U32 R22, RZ, RZ, R12 ;  /* 0x000000ffff167224 */ /* 0x000fe400078e000c */
[----:B------:R-:W-:-:S04]  /*05e0*/  IMAD.MOV.U32 R23, RZ, RZ, R13 ;  /* 0x000000ffff177224 */ /* 0x000fc800078e000d */
[----:B------:R-:W-:Y:S01]  /*05f0*/  MOV R24, R10 ;  /* 0x0000000a00187202 */ /* 0x000fe20000000f00 */
[----:B------:R-:W-:-:S07]  /*0600*/  IMAD.MOV.U32 R25, RZ, RZ, R11 ;  /* 0x000000ffff197224 */ /* 0x000fce00078e000b */
.L_x_18:
[----:B------:R-:W-:Y:S01]  /*0610*/  DMUL R20, R24, R24 ;  /* 0x0000001818147228 */ /* 0x000fe20000000000 */
[----:B------:R-:W-:Y:S01]  /*0620*/  IMAD.MOV.U32 R4, RZ, RZ, 0x0 ;  /* 0x00000000ff047424 */ /* 0x000fe200078e00ff */
[----:B------:R-:W-:Y:S01]  /*0630*/  DMUL R18, R22, R22 ;  /* 0x0000001616127228 */ /* 0x000fe20000000000 */
[----:B------:R-:W-:Y:S01]  /*0640*/  IMAD.MOV.U32 R5, RZ, RZ, 0x3fd80000 ;  /* 0x3fd80000ff057424 */ /* 0x000fe200078e00ff */
[----:B------:R-:W-:Y:S06]  /*0650*/  BSSY.RECONVERGENT B1, `(.L_x_7) ;  /* 0x0000016000017945 */ /* 0x000fec0003800200 */
[----:B------:R-:W-:-:S06]  /*0660*/  DADD R26, R20, R18 ;  /* 0x00000000141a7229 */ /* 0x000fcc0000000012 */
[----:B------:R-:W1:Y:S04]  /*0670*/  MUFU.RSQ64H R17, R27 ;  /* 0x0000001b00117308 */ /* 0x000e680000001c00 */
[----:B------:R-:W-:-:S05]  /*0680*/  VIADD R16, R27, 0xfcb00000 ;  /* 0xfcb000001b107836 */ /* 0x000fca0000000000 */
[----:B------:R-:W-:Y:S01]  /*0690*/  ISETP.GE.U32.AND P0, PT, R16, 0x7ca00000, PT ;  /* 0x7ca000001000780c */ /* 0x000fe20003f06070 */
[----:B-1----:R-:W-:-:S08]  /*06a0*/  DMUL R2, R16, R16 ;  /* 0x0000001010027228 */ /* 0x002fd00000000000 */
[----:B------:R-:W-:-:S08]  /*06b0*/  DFMA R2, R26, -R2, 1 ;  /* 0x3ff000001a02742b */ /* 0x000fd00000000802 */
[----:B------:R-:W-:Y:S02]  /*06c0*/  DFMA R4, R2, R4, 0.5 ;  /* 0x3fe000000204742b */ /* 0x000fe40000000004 */
[----:B------:R-:W-:-:S08]  /*06d0*/  DMUL R2, R16, R2 ;  /* 0x0000000210027228 */ /* 0x000fd00000000000 */
[----:B------:R-:W-:-:S08]  /*06e0*/  DFMA R28, R4, R2, R16 ;  /* 0x00000002041c722b */ /* 0x000fd00000000010 */
[----:B------:R-:W-:Y:S02]  /*06f0*/  DMUL R2, R26, R28 ;  /* 0x0000001c1a027228 */ /* 0x000fe40000000000 */
[----:B------:R-:W-:Y:S01]  /*0700*/  IADD3 R7, PT, PT, R29, -0x100000, RZ ;  /* 0xfff000001d077810 */ /* 0x000fe20007ffe0ff */
[----:B------:R-:W-:-:S05]  /*0710*/  IMAD.MOV.U32 R6, RZ, RZ, R28 ;  /* 0x000000ffff067224 */ /* 0x000fca00078e001c */
[----:B------:R-:W-:-:S08]  /*0720*/  DFMA R8, R2, -R2, R26 ;  /* 0x800000020208722b */ /* 0x000fd0000000001a */
[----:B------:R-:W-:Y:S01]  /*0730*/  DFMA R4, R8, R6, R2 ;  /* 0x000000060804722b */ /* 0x000fe20000000002 */
[----:B------:R-:W-:Y:S10]  /*0740*/  @!P0 BRA `(.L_x_8) ;  /* 0x0000000000188947 */ /* 0x000ff40003800000 */
[----:B------:R-:W-:Y:S01]  /*0750*/  IMAD.MOV.U32 R6, RZ, RZ, R28 ;  /* 0x000000ffff067224 */ /* 0x000fe200078e001c */
[----:B------:R-:W-:Y:S01]  /*0760*/  MOV R4, 0x790 ;  /* 0x0000079000047802 */ /* 0x000fe20000000f00 */
[----:B------:R-:W-:-:S07]  /*0770*/  IMAD.MOV.U32 R17, RZ, RZ, R27 ;  /* 0x000000ffff117224 */ /* 0x000fce00078e001b */
[----:B0-----:R-:W-:Y:S05]  /*0780*/  CALL.REL.NOINC `($__internal_1_$__cuda_sm20_dsqrt_rn_f64_mediumpath_v1) ;  /* 0x0000000c00987944 */ /* 0x001fea0003c00000 */
[----:B------:R-:W-:Y:S01]  /*0790*/  IMAD.MOV.U32 R4, RZ, RZ, R2 ;  /* 0x000000ffff047224 */ /* 0x000fe200078e0002 */
[----:B------:R-:W-:-:S07]  /*07a0*/  MOV R5, R3 ;  /* 0x0000000300057202 */ /* 0x000fce0000000f00 */
.L_x_8:
[----:B0-----:R-:W-:Y:S05]  /*07b0*/  BSYNC.RECONVERGENT B1 ;  /* 0x0000000000017941 */ /* 0x001fea0003800200 */
.L_x_7:
[----:B------:R-:W-:Y:S01]  /*07c0*/  DSETP.GT.AND P0, PT, R4, 2, PT ;  /* 0x400000000400742a */ /* 0x000fe20003f04000 */
[----:B------:R-:W-:-:S13]  /*07d0*/  IMAD.MOV.U32 R4, RZ, RZ, R0 ;  /* 0x000000ffff047224 */ /* 0x000fda00078e0000 */
[----:B------:R-:W-:Y:S05]  /*07e0*/  @P0 BRA `(.L_x_9) ;  /* 0x0000000400d40947 */ /* 0x000fea0003800000 */
[-C--:B------:R-:W-:Y:S01]  /*07f0*/  DMUL R2, R22, R24.reuse ;  /* 0x0000001816027228 */ /* 0x080fe20000000000 */
[----:B------:R-:W-:Y:S01]  /*0800*/  IMAD.MOV.U32 R4, RZ, RZ, 0x0 ;  /* 0x00000000ff047424 */ /* 0x000fe200078e00ff */
[----:B------:R-:W-:Y:S01]  /*0810*/  DADD R18, R20, -R18 ;  /* 0x0000000014127229 */ /* 0x000fe20000000812 */
[----:B------:R-:W-:Y:S01]  /*0820*/  MOV R5, 0x3fd80000 ;  /* 0x3fd8000000057802 */ /* 0x000fe20000000f00 */
[----:B------:R-:W-:Y:S04]  /*0830*/  BSSY.RECONVERGENT B1, `(.L_x_10) ;  /* 0x000001b000017945 */ /* 0x000fe80003800200 */
[----:B------:R-:W-:Y:S02]  /*0840*/  DFMA R2, R22, R24, R2 ;  /* 0x000000181602722b */ /* 0x000fe40000000002 */
[----:B------:R-:W-:-:S06]  /*0850*/  DADD R24, R10, R18 ;  /* 0x000000000a187229 */ /* 0x000fcc0000000012 */
[----:B------:R-:W-:Y:S02]  /*0860*/  DADD R22, R12, R2 ;  /* 0x000000000c167229 */ /* 0x000fe40000000002 */
[----:B------:R-:W-:-:S06]  /*0870*/  DMUL R20, R24, R24 ;  /* 0x0000001818147228 */ /* 0x000fcc0000000000 */
[----:B------:R-:W-:-:S08]  /*0880*/  DMUL R18, R22, R22 ;  /* 0x0000001616127228 */ /* 0x000fd00000000000 */
[----:B------:R-:W-:-:S06]  /*0890*/  DADD R26, R20, R18 ;  /* 0x00000000141a7229 */ /* 0x000fcc0000000012 */
[----:B------:R-:W0:Y:S04]  /*08a0*/  MUFU.RSQ64H R17, R27 ;  /* 0x0000001b00117308 */ /* 0x000e280000001c00 */
[----:B------:R-:W-:-:S05]  /*08b0*/  VIADD R16, R27, 0xfcb00000 ;  /* 0xfcb000001b107836 */ /* 0x000fca0000000000 */
[----:B------:R-:W-:Y:S01]  /*08c0*/  ISETP.GE.U32.AND P0, PT, R16, 0x7ca00000, PT ;  /* 0x7ca000001000780c */ /* 0x000fe20003f06070 */
[----:B0-----:R-:W-:-:S08]  /*08d0*/  DMUL R2, R16, R16 ;  /* 0x0000001010027228 */ /* 0x001fd00000000000 */
[----:B------:R-:W-:-:S08]  /*08e0*/  DFMA R2, R26, -R2, 1 ;  /* 0x3ff000001a02742b */ /* 0x000fd00000000802 */
[----:B------:R-:W-:Y:S02]  /*08f0*/  DFMA R4, R2, R4, 0.5 ;  /* 0x3fe000000204742b */ /* 0x000fe40000000004 */
[----:B------:R-:W-:-:S08]  /*0900*/  DMUL R2, R16, R2 ;  /* 0x0000000210027228 */ /* 0x000fd00000000000 */
[----:B------:R-:W-:-:S08]  /*0910*/  DFMA R28, R4, R2, R16 ;  /* 0x00000002041c722b */ /* 0x000fd00000000010 */
[----:B------:R-:W-:Y:S02]  /*0920*/  DMUL R2, R26, R28 ;  /* 0x0000001c1a027228 */ /* 0x000fe40000000000 */
[----:B------:R-:W-:Y:S02]  /*0930*/  VIADD R7, R29, 0xfff00000 ;  /* 0xfff000001d077836 */ /* 0x000fe40000000000 */
[----:B------:R-:W-:-:S04]  /*0940*/  IMAD.MOV.U32 R6, RZ, RZ, R28 ;  /* 0x000000ffff067224 */ /* 0x000fc800078e001c */
[----:B------:R-:W-:-:S08]  /*0950*/  DFMA R8, R2, -R2, R26 ;  /* 0x800000020208722b */ /* 0x000fd0000000001a */
[----:B------:R-:W-:Y:S01]  /*0960*/  DFMA R4, R8, R6, R2 ;  /* 0x000000060804722b */ /* 0x000fe20000000002 */
[----:B------:R-:W-:Y:S10]  /*0970*/  @!P0 BRA `(.L_x_11) ;  /* 0x0000000000188947 */ /* 0x000ff40003800000 */
[----:B------:R-:W-:Y:S01]  /*0980*/  IMAD.MOV.U32 R6, RZ, RZ, R28 ;  /* 0x000000ffff067224 */ /* 0x000fe200078e001c */
[----:B------:R-:W-:Y:S02]  /*0990*/  MOV R17, R27 ;  /* 0x0000001b00117202 */ /* 0x000fe40000000f00 */
[----:B------:R-:W-:-:S07]  /*09a0*/  MOV R4, 0x9c0 ;  /* 0x000009c000047802 */ /* 0x000fce0000000f00 */
[----:B------:R-:W-:Y:S05]  /*09b0*/  CALL.REL.NOINC `($__internal_1_$__cuda_sm20_dsqrt_rn_f64_mediumpath_v1) ;  /* 0x0000000c000c7944 */ /* 0x000fea0003c00000 */
[----:B------:R-:W-:Y:S02]  /*09c0*/  IMAD.MOV.U32 R4, RZ, RZ, R2 ;  /* 0x000000ffff047224 */ /* 0x000fe400078e0002 */
[----:B------:R-:W-:-:S07]  /*09d0*/  IMAD.MOV.U32 R5, RZ, RZ, R3 ;  /* 0x000000ffff057224 */ /* 0x000fce00078e0003 */
.L_x_11:
[----:B------:R-:W-:Y:S05]  /*09e0*/  BSYNC.RECONVERGENT B1 ;  /* 0x0000000000017941 */ /* 0x000fea0003800200 */
.L_x_10:
[----:B------:R-:W-:-:S14]  /*09f0*/  DSETP.GT.AND P0, PT, R4, 2, PT ;  /* 0x400000000400742a */ /* 0x000fdc0003f04000 */
[----:B------:R-:W-:Y:S05]  /*0a00*/  @P0 BRA `(.L_x_12) ;  /* 0x0000000400480947 */ /* 0x000fea0003800000 */
[-C--:B------:R-:W-:Y:S01]  /*0a10*/  DMUL R2, R24, R22.reuse ;  /* 0x0000001618027228 */ /* 0x080fe20000000000 */
[----:B------:R-:W-:Y:S01]  /*0a20*/  MOV R4, 0x0 ;  /* 0x0000000000047802 */ /* 0x000fe20000000f00 */
[----:B------:R-:W-:Y:S01]  /*0a30*/  DADD R18, R20, -R18 ;  /* 0x0000000014127229 */ /* 0x000fe20000000812 */
[----:B------:R-:W-:Y:S01]  /*0a40*/  IMAD.MOV.U32 R5, RZ, RZ, 0x3fd80000 ;  /* 0x3fd80000ff057424 */ /* 0x000fe200078e00ff */
        /* <DEDUP_REMOVED lines=21> */
[----:B------:R-:W-:Y:S01]  /*0ba0*/  MOV R6, R28 ;  /* 0x0000001c00067202 */ /* 0x000fe20000000f00 */
[----:B------:R-:W-:Y:S01]  /*0bb0*/  IMAD.MOV.U32 R17, RZ, RZ, R27 ;  /* 0x000000ffff117224 */ /* 0x000fe200078e001b */
[----:B------:R-:W-:-:S07]  /*0bc0*/  MOV R4, 0xbe0 ;  /* 0x00000be000047802 */ /* 0x000fce0000000f00 */
[----:B------:R-:W-:Y:S05]  /*0bd0*/  CALL.REL.NOINC `($__internal_1_$__cuda_sm20_dsqrt_rn_f64_mediumpath_v1) ;  /* 0x0000000800847944 */ /* 0x000fea0003c00000 */
[----:B------:R-:W-:Y:S02]  /*0be0*/  IMAD.MOV.U32 R4, RZ, RZ, R2 ;  /* 0x000000ffff047224 */ /* 0x000fe400078e0002 */
[----:B------:R-:W-:-:S07]  /*0bf0*/  IMAD.MOV.U32 R5, RZ, RZ, R3 ;  /* 0x000000ffff057224 */ /* 0x000fce00078e0003 */
.L_x_14:
[----:B------:R-:W-:Y:S05]  /*0c00*/  BSYNC.RECONVERGENT B1 ;  /* 0x0000000000017941 */ /* 0x000fea0003800200 */
.L_x_13:
[----:B------:R-:W-:-:S14]  /*0c10*/  DSETP.GT.AND P0, PT, R4, 2, PT ;  /* 0x400000000400742a */ /* 0x000fdc0003f04000 */
[----:B------:R-:W-:Y:S05]  /*0c20*/  @P0 BRA `(.L_x_15) ;  /* 0x0000000000b80947 */ /* 0x000fea0003800000 */
[----:B------:R-:W-:Y:S01]  /*0c30*/  IADD3 R5, PT, PT, R0, 0x3, RZ ;  /* 0x0000000300057810 */ /* 0x000fe20007ffe0ff */
[----:B------:R-:W-:Y:S01]  /*0c40*/  DMUL R2, R18, R20 ;  /* 0x0000001412027228 */ /* 0x000fe20000000000 */
[----:B------:R-:W-:Y:S01]  /*0c50*/  IMAD.MOV.U32 R4, RZ, RZ, 0xff ;  /* 0x000000ffff047424 */ /* 0x000fe200078e00ff */
[----:B------:R-:W-:Y:S01]  /*0c60*/  DADD R22, R22, -R24 ;  /* 0x0000000016167229 */ /* 0x000fe20000000818 */
[----:B------:R-:W-:-:S05]  /*0c70*/  ISETP.NE.AND P0, PT, R5, 0xff, PT ;  /* 0x000000ff0500780c */ /* 0x000fca0003f05270 */
[----:B------:R-:W-:-:S08]  /*0c80*/  DFMA R20, R18, R20, R2 ;  /* 0x000000141214722b */ /* 0x000fd00000000002 */
[----:B------:R-:W-:Y:S05]  /*0c90*/  @!P0 BRA `(.L_x_9) ;  /* 0x0000000000a88947 */ /* 0x000fea0003800000 */
[----:B------:R-:W-:Y:S01]  /*0ca0*/  DADD R18, R10, R22 ;  /* 0x000000000a127229 */ /* 0x000fe20000000016 */
[----:B------:R-:W-:Y:S01]  /*0cb0*/  IMAD.MOV.U32 R6, RZ, RZ, 0x0 ;  /* 0x00000000ff067424 */ /* 0x000fe200078e00ff */
[----:B------:R-:W-:Y:S01]  /*0cc0*/  DADD R20, R12, R20 ;  /* 0x000000000c147229 */ /* 0x000fe20000000014 */
[----:B------:R-:W-:Y:S01]  /*0cd0*/  MOV R7, 0x3fd80000 ;  /* 0x3fd8000000077802 */ /* 0x000fe20000000f00 */
[----:B------:R-:W-:Y:S04]  /*0ce0*/  BSSY.RECONVERGENT B1, `(.L_x_16) ;  /* 0x0000018000017945 */ /* 0x000fe80003800200 */
[----:B------:R-:W-:Y:S02]  /*0cf0*/  DMUL R22, R18, R18 ;  /* 0x0000001212167228 */ /* 0x000fe40000000000 */
        /* <DEDUP_REMOVED lines=22> */
.L_x_17:
[----:B------:R-:W-:Y:S05]  /*0e60*/  BSYNC.RECONVERGENT B1 ;  /* 0x0000000000017941 */ /* 0x000fea0003800200 */
.L_x_16:
[----:B------:R-:W-:Y:S01]  /*0e70*/  DSETP.GT.AND P0, PT, R28, 2, PT ;  /* 0x400000001c00742a */ /* 0x000fe20003f04000 */
[----:B------:R-:W-:-:S13]  /*0e80*/  IMAD.MOV.U32 R4, RZ, RZ, R5 ;  /* 0x000000ffff047224 */ /* 0x000fda00078e0005 */
[----:B------:R-:W-:Y:S05]  /*0e90*/  @P0 BRA `(.L_x_9) ;  /* 0x0000000000280947 */ /* 0x000fea0003800000 */
[----:B------:R-:W-:Y:S01]  /*0ea0*/  DMUL R2, R18, R20 ;  /* 0x0000001412027228 */ /* 0x000fe20000000000 */
[----:B------:R-:W-:Y:S01]  /*0eb0*/  IADD3 R0, PT, PT, R0, 0x4, RZ ;  /* 0x0000000400007810 */ /* 0x000fe20007ffe0ff */
[----:B------:R-:W-:-:S06]  /*0ec0*/  DADD R24, R22, -R24 ;  /* 0x0000000016187229 */ /* 0x000fcc0000000818 */
[----:B------:R-:W-:Y:S02]  /*0ed0*/  DFMA R2, R18, R20, R2 ;  /* 0x000000141202722b */ /* 0x000fe40000000002 */
[----:B------:R-:W-:-:S06]  /*0ee0*/  DADD R24, R10, R24 ;  /* 0x000000000a187229 */ /* 0x000fcc0000000018 */
[----:B------:R-:W-:Y:S01]  /*0ef0*/  DADD R22, R12, R2 ;  /* 0x000000000c167229 */ /* 0x000fe20000000002 */
[----:B------:R-:W-:Y:S10]  /*0f00*/  BRA `(.L_x_18) ;  /* 0xfffffff400c07947 */ /* 0x000ff4000383ffff */
.L_x_15:
[----:B------:R-:W-:Y:S01]  /*0f10*/  VIADD R4, R0, 0x2 ;  /* 0x0000000200047836 */ /* 0x000fe20000000000 */
[----:B------:R-:W-:Y:S06]  /*0f20*/  BRA `(.L_x_9) ;  /* 0x0000000000047947 */ /* 0x000fec0003800000 */
.L_x_12:
[----:B------:R-:W-:-:S07]  /*0f30*/  VIADD R4, R0, 0x1 ;  /* 0x0000000100047836 */ /* 0x000fce0000000000 */
.L_x_9:
[----:B------:R-:W-:Y:S05]  /*0f40*/  BSYNC.RECONVERGENT B0 ;  /* 0x0000000000007941 */ /* 0x000fea0003800200 */
.L_x_6:
[----:B------:R-:W0:Y:S01]  /*0f50*/  LDC.64 R2, c[0x0][0x380] ;  /* 0x0000e000ff027b82 */ /* 0x000e220000000a00 */
[C---:B------:R-:W-:Y:S01]  /*0f60*/  IMAD.SHL.U32 R0, R4.reuse, 0x40, RZ ;  /* 0x0000004004007824 */ /* 0x040fe200078e00ff */
[C---:B------:R-:W-:Y:S01]  /*0f70*/  SHF.L.U32 R5, R4.reuse, 0x5, RZ ;  /* 0x0000000504057819 */ /* 0x040fe200000006ff */
[----:B------:R-:W-:-:S03]  /*0f80*/  IMAD.SHL.U32 R4, R4, 0x10, RZ ;  /* 0x0000001004047824 */ /* 0x000fc600078e00ff */
[----:B------:R-:W-:Y:S02]  /*0f90*/  LOP3.LUT R5, R5, 0xe0, RZ, 0xc0, !PT ;  /* 0x000000e005057812 */ /* 0x000fe400078ec0ff */
[----:B------:R-:W-:Y:S01]  /*0fa0*/  LOP3.LUT R7, R4, 0xf0, RZ, 0xc0, !PT ;  /* 0x000000f004077812 */ /* 0x000fe200078ec0ff */
[----:B0-----:R-:W-:Y:S01]  /*0fb0*/  IMAD.WIDE R14, R15, 0xc, R2 ;  /* 0x0000000c0f0e7825 */ /* 0x001fe200078e0202 */
[----:B------:R-:W-:-:S04]  /*0fc0*/  LOP3.LUT R3, R0, 0xc0, RZ, 0xc0, !PT ;  /* 0x000000c000037812 */ /* 0x000fc800078ec0ff */
[----:B------:R-:W-:Y:S04]  /*0fd0*/  STG.E desc[UR4][R14.64+0x4], R5 ;  /* 0x000004050e007986 */ /* 0x000fe8000c101904 */
[----:B------:R-:W-:Y:S04]  /*0fe0*/  STG.E desc[UR4][R14.64], R3 ;  /* 0x000000030e007986 */ /* 0x000fe8000c101904 */
[----:B------:R-:W-:Y:S01]  /*0ff0*/  STG.E desc[UR4][R14.64+0x8], R7 ;  /* 0x000008070e007986 */ /* 0x000fe2000c101904 */
[----:B------:R-:W-:Y:S05]  /*1000*/  EXIT ;  /* 0x000000000000794d */ /* 0x000fea0003800000 */
        .weak           $__internal_0_$__cuda_sm20_div_rn_f64_full
        .type           $__internal_0_$__cuda_sm20_div_rn_f64_full,@function
        .size           $__internal_0_$__cuda_sm20_div_rn_f64_full,($__internal_1_$__cuda_sm20_dsqrt_rn_f64_mediumpath_v1 - $__internal_0_$__cuda_sm20_div_rn_f64_full)
$__internal_0_$__cuda_sm20_div_rn_f64_full:
[C---:B------:R-:W-:Y:S01]  /*1010*/  FSETP.GEU.AND P0, PT, |R5|.reuse, 1.469367938527859385e-39, PT ;  /* 0x001000000500780b */ /* 0x040fe20003f0e200 */
[----:B------:R-:W-:Y:S01]  /*1020*/  IMAD.U32 R4, RZ, RZ, UR4 ;  /* 0x00000004ff047e24 */ /* 0x000fe2000f8e00ff */
[----:B------:R-:W-:Y:S01]  /*1030*/  LOP3.LUT R7, R5, 0x800fffff, RZ, 0xc0, !PT ;  /* 0x800fffff05077812 */ /* 0x000fe200078ec0ff */
[----:B------:R-:W-:Y:S01]  /*1040*/  IMAD.U32 R6, RZ, RZ, UR4 ;  /* 0x00000004ff067e24 */ /* 0x000fe2000f8e00ff */
[----:B------:R-:W-:Y:S01]  /*1050*/  FSETP.GEU.AND P2, PT, |R9|, 1.469367938527859385e-39, PT ;  /* 0x001000000900780b */ /* 0x000fe20003f4e200 */
[----:B------:R-:W-:Y:S01]  /*1060*/  BSSY.RECONVERGENT B1, `(.L_x_19) ;  /* 0x0000053000017945 */ /* 0x000fe20003800200 */
[----:B------:R-:W-:Y:S02]  /*1070*/  LOP3.LUT R7, R7, 0x3ff00000, RZ, 0xfc, !PT ;  /* 0x3ff0000007077812 */ /* 0x000fe400078efcff */
[----:B------:R-:W-:Y:S02]  /*1080*/  MOV R10, 0x1 ;  /* 0x00000001000a7802 */ /* 0x000fe40000000f00 */
[----:B------:R-:W-:-:S02]  /*1090*/  LOP3.LUT R16, R9, 0x7ff00000, RZ, 0xc0, !PT ;  /* 0x7ff0000009107812 */ /* 0x000fc400078ec0ff */
[C---:B------:R-:W-:Y:S01]  /*10a0*/  LOP3.LUT R24, R5.reuse, 0x7ff00000, RZ, 0xc0, !PT ;  /* 0x7ff0000005187812 */ /* 0x040fe200078ec0ff */
[----:B------:R-:W-:Y:S01]  /*10b0*/  @!P0 DMUL R6, R4, 8.98846567431157953865e+307 ;  /* 0x7fe0000004068828 */ /* 0x000fe20000000000 */
[----:B------:R-:W-:Y:S02]  /*10c0*/  MOV R25, R16 ;  /* 0x0000001000197202 */ /* 0x000fe40000000f00 */
[C---:B------:R-:W-:Y:S02]  /*10d0*/  ISETP.GE.U32.AND P1, PT, R16.reuse, R24, PT ;  /* 0x000000181000720c */ /* 0x040fe40003f26070 */
[----:B------:R-:W-:Y:S01]  /*10e0*/  @!P2 LOP3.LUT R17, R5, 0x7ff00000, RZ, 0xc0, !PT ;  /* 0x7ff000000511a812 */ /* 0x000fe200078ec0ff */
[----:B------:R-:W0:Y:S03]  /*10f0*/  MUFU.RCP64H R11, R7 ;  /* 0x00000007000b7308 */ /* 0x000e260000001800 */
[----:B------:R-:W-:Y:S01]  /*1100*/  @!P2 ISETP.GE.U32.AND P3, PT, R16, R17, PT ;  /* 0x000000111000a20c */ /* 0x000fe20003f66070 */
[----:B------:R-:W-:Y:S01]  /*1110*/  IMAD.MOV.U32 R17, RZ, RZ, 0x1ca00000 ;  /* 0x1ca00000ff117424 */ /* 0x000fe200078e00ff */
[----:B------:R-:W-:-:S05]  /*1120*/  @!P0 LOP3.LUT R24, R7, 0x7ff00000, RZ, 0xc0, !PT ;  /* 0x7ff0000007188812 */ /* 0x000fca00078ec0ff */
[----:B------:R-:W-:Y:S01]  /*1130*/  VIADD R27, R24, 0xffffffff ;  /* 0xffffffff181b7836 */ /* 0x000fe20000000000 */
[----:B0-----:R-:W-:-:S08]  /*1140*/  DFMA R18, R10, -R6, 1 ;  /* 0x3ff000000a12742b */ /* 0x001fd00000000806 */
[----:B------:R-:W-:-:S08]  /*1150*/  DFMA R18, R18, R18, R18 ;  /* 0x000000121212722b */ /* 0x000fd00000000012 */
[----:B------:R-:W-:Y:S01]  /*1160*/  DFMA R20, R10, R18, R10 ;  /* 0x000000120a14722b */ /* 0x000fe2000000000a */
[C---:B------:R-:W-:Y:S01]  /*1170*/  @!P2 SEL R19, R17.reuse, 0x63400000, !P3 ;  /* 0x634000001113a807 */ /* 0x040fe20005800000 */
[----:B------:R-:W-:Y:S01]  /*1180*/  IMAD.MOV.U32 R10, RZ, RZ, R8 ;  /* 0x000000ffff0a7224 */ /* 0x000fe200078e0008 */
[----:B------:R-:W-:Y:S01]  /*1190*/  SEL R11, R17, 0x63400000, !P1 ;  /* 0x63400000110b7807 */ /* 0x000fe20004800000 */
[----:B------:R-:W-:Y:S01]  /*11a0*/  @!P2 IMAD.MOV.U32 R18, RZ, RZ, RZ ;  /* 0x000000ffff12a224 */ /* 0x000fe200078e00ff */
[--C-:B------:R-:W-:Y:S02]  /*11b0*/  @!P2 LOP3.LUT R19, R19, 0x80000000, R9.reuse, 0xf8, !PT ;  /* 0x800000001313a812 */ /* 0x100fe400078ef809 */
[----:B------:R-:W-:Y:S01]  /*11c0*/  LOP3.LUT R11, R11, 0x800fffff, R9, 0xf8, !PT ;  /* 0x800fffff0b0b7812 */ /* 0x000fe200078ef809 */
[----:B------:R-:W-:Y:S01]  /*11d0*/  DFMA R22, R20, -R6, 1 ;  /* 0x3ff000001416742b */ /* 0x000fe20000000806 */
[----:B------:R-:W-:-:S06]  /*11e0*/  @!P2 LOP3.LUT R19, R19, 0x100000, RZ, 0xfc, !PT ;  /* 0x001000001313a812 */ /* 0x000fcc00078efcff */
[----:B------:R-:W-:Y:S02]  /*11f0*/  @!P2 DFMA R10, R10, 2, -R18 ;  /* 0x400000000a0aa82b */ /* 0x000fe40000000812 */
[----:B------:R-:W-:-:S08]  /*1200*/  DFMA R22, R20, R22, R20 ;  /* 0x000000161416722b */ /* 0x000fd00000000014 */
[----:B------:R-:W-:Y:S01]  /*1210*/  @!P2 LOP3.LUT R25, R11, 0x7ff00000, RZ, 0xc0, !PT ;  /* 0x7ff000000b19a812 */ /* 0x000fe200078ec0ff */
[----:B------:R-:W-:-:S04]  /*1220*/  DMUL R18, R22, R10 ;  /* 0x0000000a16127228 */ /* 0x000fc80000000000 */
[----:B------:R-:W-:-:S04]  /*1230*/  VIADD R26, R25, 0xffffffff ;  /* 0xffffffff191a7836 */ /* 0x000fc80000000000 */
[----:B------:R-:W-:Y:S01]  /*1240*/  DFMA R20, R18, -R6, R10 ;  /* 0x800000061214722b */ /* 0x000fe2000000000a */
[----:B------:R-:W-:-:S04]  /*1250*/  ISETP.GT.U32.AND P0, PT, R26, 0x7feffffe, PT ;  /* 0x7feffffe1a00780c */ /* 0x000fc80003f04070 */
[----:B------:R-:W-:-:S03]  /*1260*/  ISETP.GT.U32.OR P0, PT, R27, 0x7feffffe, P0 ;  /* 0x7feffffe1b00780c */ /* 0x000fc60000704470 */
[----:B------:R-:W-:-:S10]  /*1270*/  DFMA R18, R22, R20, R18 ;  /* 0x000000141612722b */ /* 0x000fd40000000012 */
[----:B------:R-:W-:Y:S05]  /*1280*/  @P0 BRA `(.L_x_20) ;  /* 0x00000000006c0947 */ /* 0x000fea0003800000 */
[----:B------:R-:W-:-:S04]  /*1290*/  LOP3.LUT R9, R5, 0x7ff00000, RZ, 0xc0, !PT ;  /* 0x7ff0000005097812 */ /* 0x000fc800078ec0ff */
[CC--:B------:R-:W-:Y:S02]  /*12a0*/  VIADDMNMX R8, R16.reuse, -R9.reuse, 0xb9600000, !PT ;  /* 0xb960000010087446 */ /* 0x0c0fe40007800909 */
[----:B------:R-:W-:Y:S02]  /*12b0*/  ISETP.GE.U32.AND P0, PT, R16, R9, PT ;  /* 0x000000091000720c */ /* 0x000fe40003f06070 */
[----:B------:R-:W-:Y:S02]  /*12c0*/  VIMNMX R8, PT, PT, R8, 0x46a00000, PT ;  /* 0x46a0000008087848 */ /* 0x000fe40003fe0100 */
[----:B------:R-:W-:-:S05]  /*12d0*/  SEL R17, R17, 0x63400000, !P0 ;  /* 0x6340000011117807 */ /* 0x000fca0004000000 */
[----:B------:R-:W-:Y:S02]  /*12e0*/  IMAD.IADD R20, R8, 0x1, -R17 ;  /* 0x0000000108147824 */ /* 0x000fe400078e0a11 */
[----:B------:R-:W-:-:S03]  /*12f0*/  IMAD.MOV.U32 R8, RZ, RZ, RZ ;  /* 0x000000ffff087224 */ /* 0x000fc600078e00ff */
[----:B------:R-:W-:-:S06]  /*1300*/  IADD3 R9, PT, PT, R20, 0x7fe00000, RZ ;  /* 0x7fe0000014097810 */ /* 0x000fcc0007ffe0ff */
[----:B------:R-:W-:-:S10]  /*1310*/  DMUL R16, R18, R8 ;  /* 0x0000000812107228 */ /* 0x000fd40000000000 */
[----:B------:R-:W-:-:S13]  /*1320*/  FSETP.GTU.AND P0, PT, |R17|, 1.469367938527859385e-39, PT ;  /* 0x001000001100780b */ /* 0x000fda0003f0c200 */
[----:B------:R-:W-:Y:S05]  /*1330*/  @P0 BRA `(.L_x_21) ;  /* 0x0000000000940947 */ /* 0x000fea0003800000 */
[----:B------:R-:W-:Y:S01]  /*1340*/  DFMA R6, R18, -R6, R10 ;  /* 0x800000061206722b */ /* 0x000fe2000000000a */
[----:B------:R-:W-:-:S09]  /*1350*/  IMAD.MOV.U32 R8, RZ, RZ, RZ ;  /* 0x000000ffff087224 */ /* 0x000fd200078e00ff */
[C---:B------:R-:W-:Y:S02]  /*1360*/  FSETP.NEU.AND P0, PT, R7.reuse, RZ, PT ;  /* 0x000000ff0700720b */ /* 0x040fe40003f0d000 */
[----:B------:R-:W-:-:S04]  /*1370*/  LOP3.LUT R11, R7, 0x80000000, R5, 0x48, !PT ;  /* 0x80000000070b7812 */ /* 0x000fc800078e4805 */
[----:B------:R-:W-:-:S07]  /*1380*/  LOP3.LUT R9, R11, R9, RZ, 0xfc, !PT ;  /* 0x000000090b097212 */ /* 0x000fce00078efcff */
[----:B------:R-:W-:Y:S05]  /*1390*/  @!P0 BRA `(.L_x_21) ;  /* 0x00000000007c8947 */ /* 0x000fea0003800000 */
[----:B------:R-:W-:Y:S01]  /*13a0*/  IMAD.MOV R5, RZ, RZ, -R20 ;  /* 0x000000ffff057224 */ /* 0x000fe200078e0a14 */
[----:B------:R-:W-:Y:S01]  /*13b0*/  MOV R4, RZ ;  /* 0x000000ff00047202 */ /* 0x000fe20000000f00 */
[----:B------:R-:W-:-:S05]  /*13c0*/  DMUL.RP R8, R18, R8 ;  /* 0x0000000812087228 */ /* 0x000fca0000008000 */
[----:B------:R-:W-:-:S05]  /*13d0*/  DFMA R4, R16, -R4, R18 ;  /* 0x800000041004722b */ /* 0x000fca0000000012 */
[----:B------:R-:W-:Y:S02]  /*13e0*/  LOP3.LUT R11, R9, R11, RZ, 0x3c, !PT ;  /* 0x0000000b090b7212 */ /* 0x000fe400078e3cff */
[----:B------:R-:W-:-:S04]  /*13f0*/  IADD3 R4, PT, PT, -R20, -0x43300000, RZ ;  /* 0xbcd0000014047810 */ /* 0x000fc80007ffe1ff */
[----:B------:R-:W-:-:S04]  /*1400*/  FSETP.NEU.AND P0, PT, |R5|, R4, PT ;  /* 0x000000040500720b */ /* 0x000fc80003f0d200 */
[----:B------:R-:W-:Y:S02]  /*1410*/  FSEL R16, R8, R16, !P0 ;  /* 0x0000001008107208 */ /* 0x000fe40004000000 */
[----:B------:R-:W-:Y:S01]  /*1420*/  FSEL R17, R11, R17, !P0 ;  /* 0x000000110b117208 */ /* 0x000fe20004000000 */
[----:B------:R-:W-:Y:S06]  /*1430*/  BRA `(.L_x_21) ;  /* 0x0000000000547947 */ /* 0x000fec0003800000 */
.L_x_20:
[----:B------:R-:W-:-:S14]  /*1440*/  DSETP.NAN.AND P0, PT, R8, R8, PT ;  /* 0x000000080800722a */ /* 0x000fdc0003f08000 */
[----:B------:R-:W-:Y:S05]  /*1450*/  @P0 BRA `(.L_x_22) ;  /* 0x0000000000440947 */ /* 0x000fea0003800000 */
[----:B------:R-:W-:-:S14]  /*1460*/  DSETP.NAN.AND P0, PT, R4, R4, PT ;  /* 0x000000040400722a */ /* 0x000fdc0003f08000 */
[----:B------:R-:W-:Y:S05]  /*1470*/  @P0 BRA `(.L_x_23) ;  /* 0x0000000000300947 */ /* 0x000fea0003800000 */
[----:B------:R-:W-:Y:S01]  /*1480*/  ISETP.NE.AND P0, PT, R25, R24, PT ;  /* 0x000000181900720c */ /* 0x000fe20003f05270 */
[----:B------:R-:W-:Y:S02]  /*1490*/  IMAD.MOV.U32 R16, RZ, RZ, 0x0 ;  /* 0x00000000ff107424 */ /* 0x000fe400078e00ff */
[----:B------:R-:W-:-:S10]  /*14a0*/  IMAD.MOV.U32 R17, RZ, RZ, -0x80000 ;  /* 0xfff80000ff117424 */ /* 0x000fd400078e00ff */
[----:B------:R-:W-:Y:S05]  /*14b0*/  @!P0 BRA `(.L_x_21) ;  /* 0x0000000000348947 */ /* 0x000fea0003800000 */
[----:B------:R-:W-:Y:S02]  /*14c0*/  ISETP.NE.AND P0, PT, R25, 0x7ff00000, PT ;  /* 0x7ff000001900780c */ /* 0x000fe40003f05270 */
[----:B------:R-:W-:Y:S02]  /*14d0*/  LOP3.LUT R17, R9, 0x80000000, R5, 0x48, !PT ;  /* 0x8000000009117812 */ /* 0x000fe400078e4805 */
[----:B------:R-:W-:-:S13]  /*14e0*/  ISETP.EQ.OR P0, PT, R24, RZ, !P0 ;  /* 0x000000ff1800720c */ /* 0x000fda0004702670 */
[----:B------:R-:W-:Y:S01]  /*14f0*/  @P0 LOP3.LUT R4, R17, 0x7ff00000, RZ, 0xfc, !PT ;  /* 0x7ff0000011040812 */ /* 0x000fe200078efcff */
[----:B------:R-:W-:Y:S01]  /*1500*/  @!P0 IMAD.MOV.U32 R16, RZ, RZ, RZ ;  /* 0x000000ffff108224 */ /* 0x000fe200078e00ff */
[----:B------:R-:W-:-:S03]  /*1510*/  @P0 MOV R16, RZ ;  /* 0x000000ff00100202 */ /* 0x000fc60000000f00 */
[----:B------:R-:W-:Y:S01]  /*1520*/  @P0 IMAD.MOV.U32 R17, RZ, RZ, R4 ;  /* 0x000000ffff110224 */ /* 0x000fe200078e0004 */
[----:B------:R-:W-:Y:S06]  /*1530*/  BRA `(.L_x_21) ;  /* 0x0000000000147947 */ /* 0x000fec0003800000 */
.L_x_23:
[----:B------:R-:W-:Y:S01]  /*1540*/  LOP3.LUT R17, R5, 0x80000, RZ, 0xfc, !PT ;  /* 0x0008000005117812 */ /* 0x000fe200078efcff */
[----:B------:R-:W-:Y:S01]  /*1550*/  IMAD.MOV.U32 R16, RZ, RZ, R4 ;  /* 0x000000ffff107224 */ /* 0x000fe200078e0004 */
[----:B------:R-:W-:Y:S06]  /*1560*/  BRA `(.L_x_21) ;  /* 0x0000000000087947 */ /* 0x000fec0003800000 */
.L_x_22:
[----:B------:R-:W-:Y:S01]  /*1570*/  LOP3.LUT R17, R9, 0x80000, RZ, 0xfc, !PT ;  /* 0x0008000009117812 */ /* 0x000fe200078efcff */
[----:B------:R-:W-:-:S07]  /*1580*/  IMAD.MOV.U32 R16, RZ, RZ, R8 ;  /* 0x000000ffff107224 */ /* 0x000fce00078e0008 */
.L_x_21:
[----:B------:R-:W-:Y:S05]  /*1590*/  BSYNC.RECONVERGENT B1 ;  /* 0x0000000000017941 */ /* 0x000fea0003800200 */
.L_x_19:
[----:B------:R-:W-:Y:S01]  /*15a0*/  IMAD.MOV.U32 R4, RZ, RZ, R0 ;  /* 0x000000ffff047224 */ /* 0x000fe200078e0000 */
[----:B------:R-:W-:Y:S01]  /*15b0*/  MOV R10, R16 ;  /* 0x00000010000a7202 */ /* 0x000fe20000000f00 */
[----:B------:R-:W-:Y:S02]  /*15c0*/  IMAD.MOV.U32 R5, RZ, RZ, 0x0 ;  /* 0x00000000ff057424 */ /* 0x000fe400078e00ff */
[----:B------:R-:W-:Y:S02]  /*15d0*/  IMAD.MOV.U32 R11, RZ, RZ, R17 ;  /* 0x000000ffff0b7224 */ /* 0x000fe400078e0011 */
[----:B------:R-:W-:Y:S05]  /*15e0*/  RET.REL.NODEC R4 `(_Z6mandelP3rgb) ;  /* 0xffffffe804847950 */ /* 0x000fea0003c3ffff */
        .weak           $__internal_1_$__cuda_sm20_dsqrt_rn_f64_mediumpath_v1
        .type           $__internal_1_$__cuda_sm20_dsqrt_rn_f64_mediumpath_v1,@function
        .size           $__internal_1_$__cuda_sm20_dsqrt_rn_f64_mediumpath_v1,(.L_x_30 - $__internal_1_$__cuda_sm20_dsqrt_rn_f64_mediumpath_v1)
$__internal_1_$__cuda_sm20_dsqrt_rn_f64_mediumpath_v1:
[----:B------:R-:W-:Y:S01]  /*15f0*/  ISETP.GE.U32.AND P0, PT, R16, -0x3400000, PT ;  /* 0xfcc000001000780c */ /* 0x000fe20003f06070 */
[----:B------:R-:W-:Y:S01]  /*1600*/  BSSY.RECONVERGENT B2, `(.L_x_24) ;  /* 0x0000024000027945 */ /* 0x000fe20003800200 */
[----:B------:R-:W-:-:S11]  /*1610*/  MOV R16, R26 ;  /* 0x0000001a00107202 */ /* 0x000fd60000000f00 */
[----:B------:R-:W-:Y:S05]  /*1620*/  @!P0 BRA `(.L_x_25) ;  /* 0x0000000000208947 */ /* 0x000fea0003800000 */
[----:B------:R-:W-:-:S10]  /*1630*/  DFMA.RM R6, R8, R6, R2 ;  /* 0x000000060806722b */ /* 0x000fd40000004002 */
[----:B------:R-:W-:-:S05]  /*1640*/  IADD3 R2, P0, PT, R6, 0x1, RZ ;  /* 0x0000000106027810 */ /* 0x000fca0007f1e0ff */
[----:B------:R-:W-:-:S06]  /*1650*/  IMAD.X R3, RZ, RZ, R7, P0 ;  /* 0x000000ffff037224 */ /* 0x000fcc00000e0607 */
[----:B------:R-:W-:-:S08]  /*1660*/  DFMA.RP R16, -R6, R2, R16 ;  /* 0x000000020610722b */ /* 0x000fd00000008110 */
[----:B------:R-:W-:-:S06]  /*1670*/  DSETP.GT.AND P0, PT, R16, RZ, PT ;  /* 0x000000ff1000722a */ /* 0x000fcc0003f04000 */
[----:B------:R-:W-:Y:S02]  /*1680*/  FSEL R2, R2, R6, P0 ;  /* 0x0000000602027208 */ /* 0x000fe40000000000 */
[----:B------:R-:W-:Y:S01]  /*1690*/  FSEL R3, R3, R7, P0 ;  /* 0x0000000703037208 */ /* 0x000fe20000000000 */
[----:B------:R-:W-:Y:S06]  /*16a0*/  BRA `(.L_x_26) ;  /* 0x0000000000647947 */ /* 0x000fec0003800000 */
.L_x_25:
[----:B------:R-:W-:-:S14]  /*16b0*/  DSETP.NE.AND P0, PT, R16, RZ, PT ;  /* 0x000000ff1000722a */ /* 0x000fdc0003f05000 */
[----:B------:R-:W-:Y:S05]  /*16c0*/  @!P0 BRA `(.L_x_27) ;  /* 0x0000000000588947 */ /* 0x000fea0003800000 */
[----:B------:R-:W-:-:S13]  /*16d0*/  ISETP.GE.AND P0, PT, R17, RZ, PT ;  /* 0x000000ff1100720c */ /* 0x000fda0003f06270 */
[----:B------:R-:W-:Y:S02]  /*16e0*/  @!P0 IMAD.MOV.U32 R2, RZ, RZ, 0x0 ;  /* 0x00000000ff028424 */ /* 0x000fe400078e00ff */
[----:B------:R-:W-:Y:S01]  /*16f0*/  @!P0 IMAD.MOV.U32 R3, RZ, RZ, -0x80000 ;  /* 0xfff80000ff038424 */ /* 0x000fe200078e00ff */
[----:B------:R-:W-:Y:S06]  /*1700*/  @!P0 BRA `(.L_x_26) ;  /* 0x00000000004c8947 */ /* 0x000fec0003800000 */
[----:B------:R-:W-:-:S13]  /*1710*/  ISETP.GT.AND P0, PT, R17, 0x7fefffff, PT ;  /* 0x7fefffff1100780c */ /* 0x000fda0003f04270 */
[----:B------:R-:W-:Y:S05]  /*1720*/  @P0 BRA `(.L_x_27) ;  /* 0x0000000000400947 */ /* 0x000fea0003800000 */
[----:B------:R-:W-:Y:S01]  /*1730*/  DMUL R16, R16, 8.11296384146066816958e+31 ;  /* 0x4690000010107828 */ /* 0x000fe20000000000 */
[----:B------:R-:W-:Y:S01]  /*1740*/  MOV R8, RZ ;  /* 0x000000ff00087202 */ /* 0x000fe20000000f00 */
[----:B------:R-:W-:Y:S02]  /*1750*/  IMAD.MOV.U32 R2, RZ, RZ, 0x0 ;  /* 0x00000000ff027424 */ /* 0x000fe400078e00ff */
[----:B------:R-:W-:Y:S02]  /*1760*/  IMAD.MOV.U32 R3, RZ, RZ, 0x3fd80000 ;  /* 0x3fd80000ff037424 */ /* 0x000fe400078e00ff */
[----:B------:R-:W0:Y:S02]  /*1770*/  MUFU.RSQ64H R9, R17 ;  /* 0x0000001100097308 */ /* 0x000e240000001c00 */
[----:B0-----:R-:W-:-:S08]  /*1780*/  DMUL R6, R8, R8 ;  /* 0x0000000808067228 */ /* 0x001fd00000000000 */
[----:B------:R-:W-:-:S08]  /*1790*/  DFMA R6, R16, -R6, 1 ;  /* 0x3ff000001006742b */ /* 0x000fd00000000806 */
[----:B------:R-:W-:Y:S02]  /*17a0*/  DFMA R2, R6, R2, 0.5 ;  /* 0x3fe000000602742b */ /* 0x000fe40000000002 */
[----:B------:R-:W-:-:S08]  /*17b0*/  DMUL R6, R8, R6 ;  /* 0x0000000608067228 */ /* 0x000fd00000000000 */
[----:B------:R-:W-:-:S08]  /*17c0*/  DFMA R6, R2, R6, R8 ;  /* 0x000000060206722b */ /* 0x000fd00000000008 */
[----:B------:R-:W-:Y:S02]  /*17d0*/  DMUL R2, R16, R6 ;  /* 0x0000000610027228 */ /* 0x000fe40000000000 */
[----:B------:R-:W-:-:S06]  /*17e0*/  VIADD R7, R7, 0xfff00000 ;  /* 0xfff0000007077836 */ /* 0x000fcc0000000000 */
[----:B------:R-:W-:-:S08]  /*17f0*/  DFMA R8, R2, -R2, R16 ;  /* 0x800000020208722b */ /* 0x000fd00000000010 */
[----:B------:R-:W-:-:S10]  /*1800*/  DFMA R2, R6, R8, R2 ;  /* 0x000000080602722b */ /* 0x000fd40000000002 */
[----:B------:R-:W-:Y:S01]  /*1810*/  IADD3 R3, PT, PT, R3, -0x3500000, RZ ;  /* 0xfcb0000003037810 */ /* 0x000fe20007ffe0ff */
[----:B------:R-:W-:Y:S06]  /*1820*/  BRA `(.L_x_26) ;  /* 0x0000000000047947 */ /* 0x000fec0003800000 */
.L_x_27:
[----:B------:R-:W-:-:S11]  /*1830*/  DADD R2, R16, R16 ;  /* 0x0000000010027229 */ /* 0x000fd60000000010 */
.L_x_26:
[----:B------:R-:W-:Y:S05]  /*1840*/  BSYNC.RECONVERGENT B2 ;  /* 0x0000000000027941 */ /* 0x000fea0003800200 */
.L_x_24:
[----:B------:R-:W-:Y:S02]  /*1850*/  IMAD.MOV.U32 R6, RZ, RZ, R4 ;  /* 0x000000ffff067224 */ /* 0x000fe400078e0004 */
[----:B------:R-:W-:-:S04]  /*1860*/  IMAD.MOV.U32 R7, RZ, RZ, 0x0 ;  /* 0x00000000ff077424 */ /* 0x000fc800078e00ff */
[----:B------:R-:W-:Y:S05]  /*1870*/  RET.REL.NODEC R6 `(_Z6mandelP3rgb) ;  /* 0xffffffe406e07950 */ /* 0x000fea0003c3ffff */
.L_x_28:
[----:B------:R-:W-:-:S00]  /*1880*/  BRA `(.L_x_28) ;  /* 0xfffffffc00fc7947 */ /* 0x000fc0000383ffff */
[----:B------:R-:W-:-:S00]  /*1890*/  NOP ;  /* 0x0000000000007918 */ /* 0x000fc00000000000 */
        /* <DEDUP_REMOVED lines=14> */
.L_x_30:


//--------------------- .nv.shared.reserved.0     --------------------------
	.section	.nv.shared.reserved.0,"aw",@nobits
	.weak		__nv_reservedSMEM_offset_0_alias
	.size		__nv_reservedSMEM_offset_0_alias, 0, 64
	.other		__nv_reservedSMEM_offset_0_alias,@"STO_CUDA_RESERVED_SHARED STV_DEFAULT"
__nv_reservedSMEM_offset_0_alias:
	.zero		0
	.zero		64


//--------------------- .nv.constant0._Z6mandelP3rgb --------------------------
	.section	.nv.constant0._Z6mandelP3rgb,"a",@progbits
	.sectionflags	@""
	.align	4
.nv.constant0._Z6mandelP3rgb:
	.zero		904


//--------------------- SYMBOLS --------------------------

	.type		.nv.reservedSmem.offset0,@object
	.size		.nv.reservedSmem.offset0,0x4
